//
// Generated by NVIDIA NVVM Compiler
//
// Compiler Build ID: CL-33567101
// Cuda compilation tools, release 12.3, V12.3.107
// Based on NVVM 7.0.1
//

.version 8.3
.target sm_90
.address_size 64

	// .globl	_Z44convolution_cached_tiled_2D_const_mem_kernelPfS_ii
.const .align 4 .b8 F_c[100];
// _ZZ44convolution_cached_tiled_2D_const_mem_kernelPfS_iiE3N_s has been demoted

.visible .entry _Z44convolution_cached_tiled_2D_const_mem_kernelPfS_ii(
	.param .u64 _Z44convolution_cached_tiled_2D_const_mem_kernelPfS_ii_param_0,
	.param .u64 _Z44convolution_cached_tiled_2D_const_mem_kernelPfS_ii_param_1,
	.param .u32 _Z44convolution_cached_tiled_2D_const_mem_kernelPfS_ii_param_2,
	.param .u32 _Z44convolution_cached_tiled_2D_const_mem_kernelPfS_ii_param_3
)
{
	.reg .pred 	%p<34>;
	.reg .f32 	%f<45>;
	.reg .b32 	%r<68>;
	.reg .b64 	%rd<15>;
	// demoted variable
	.shared .align 4 .b8 _ZZ44convolution_cached_tiled_2D_const_mem_kernelPfS_iiE3N_s[4096];

	ld.param.u64 	%rd7, [_Z44convolution_cached_tiled_2D_const_mem_kernelPfS_ii_param_0];
	ld.param.u64 	%rd6, [_Z44convolution_cached_tiled_2D_const_mem_kernelPfS_ii_param_1];
	ld.param.u32 	%r28, [_Z44convolution_cached_tiled_2D_const_mem_kernelPfS_ii_param_2];
	ld.param.u32 	%r29, [_Z44convolution_cached_tiled_2D_const_mem_kernelPfS_ii_param_3];
	cvta.to.global.u64 	%rd1, %rd7;
	mov.u32 	%r30, %ctaid.x;
	shl.b32 	%r1, %r30, 5;
	mov.u32 	%r2, %tid.x;
	add.s32 	%r3, %r1, %r2;
	mov.u32 	%r31, %ctaid.y;
	shl.b32 	%r32, %r31, 5;
	mov.u32 	%r4, %tid.y;
	add.s32 	%r5, %r32, %r4;
	setp.lt.s32 	%p2, %r5, %r29;
	setp.lt.s32 	%p3, %r3, %r28;
	and.pred  	%p1, %p3, %p2;
	shl.b32 	%r33, %r4, 7;
	mov.u32 	%r34, _ZZ44convolution_cached_tiled_2D_const_mem_kernelPfS_iiE3N_s;
	add.s32 	%r35, %r34, %r33;
	shl.b32 	%r36, %r2, 2;
	add.s32 	%r6, %r35, %r36;
	@%p1 bra 	$L__BB0_2;
	bra.uni 	$L__BB0_1;

$L__BB0_2:
	mad.lo.s32 	%r38, %r5, %r28, %r3;
	mul.wide.s32 	%rd8, %r38, 4;
	add.s64 	%rd9, %rd1, %rd8;
	ld.global.f32 	%f17, [%rd9];
	st.shared.f32 	[%r6], %f17;
	bra.uni 	$L__BB0_3;

$L__BB0_1:
	mov.u32 	%r37, 0;
	st.shared.u32 	[%r6], %r37;

$L__BB0_3:
	bar.sync 	0;
	not.pred 	%p4, %p1;
	@%p4 bra 	$L__BB0_27;

	add.s32 	%r7, %r2, -2;
	add.s32 	%r8, %r3, -2;
	add.s32 	%r9, %r2, -1;
	add.s32 	%r10, %r3, -1;
	add.s32 	%r11, %r2, 1;
	add.s32 	%r12, %r2, 2;
	add.s32 	%r13, %r3, 1;
	add.s32 	%r14, %r3, 2;
	add.s32 	%r64, %r5, -2;
	mad.lo.s32 	%r40, %r28, %r64, %r2;
	add.s32 	%r41, %r40, %r1;
	add.s32 	%r65, %r41, -2;
	add.s32 	%r67, %r4, -2;
	add.s32 	%r18, %r6, -264;
	cvta.to.global.u64 	%rd2, %rd6;
	mov.f32 	%f44, 0f00000000;
	mov.u64 	%rd14, F_c;
	mov.u32 	%r66, 0;

$L__BB0_5:
	or.b32  	%r47, %r7, %r67;
	and.b32  	%r48, %r47, -32;
	setp.eq.s32 	%p5, %r48, 0;
	add.s32 	%r49, %r65, 2;
	mul.wide.s32 	%rd11, %r49, 4;
	add.s64 	%rd4, %rd1, %rd11;
	add.s32 	%r23, %r18, %r66;
	@%p5 bra 	$L__BB0_8;

	setp.ge.s32 	%p6, %r64, %r29;
	or.b32  	%r50, %r8, %r64;
	setp.lt.s32 	%p7, %r50, 0;
	or.pred  	%p8, %p6, %p7;
	setp.ge.s32 	%p9, %r8, %r28;
	or.pred  	%p10, %p9, %p8;
	@%p10 bra 	$L__BB0_9;

	ld.global.f32 	%f19, [%rd4+-8];
	ld.const.f32 	%f20, [%rd14];
	fma.rn.f32 	%f44, %f20, %f19, %f44;
	bra.uni 	$L__BB0_9;

$L__BB0_8:
	ld.shared.f32 	%f21, [%r23];
	ld.const.f32 	%f22, [%rd14];
	fma.rn.f32 	%f44, %f22, %f21, %f44;

$L__BB0_9:
	or.b32  	%r51, %r9, %r67;
	and.b32  	%r52, %r51, -32;
	setp.eq.s32 	%p11, %r52, 0;
	@%p11 bra 	$L__BB0_12;

	setp.ge.s32 	%p12, %r64, %r29;
	or.b32  	%r53, %r10, %r64;
	setp.lt.s32 	%p13, %r53, 0;
	or.pred  	%p14, %p12, %p13;
	setp.gt.s32 	%p15, %r3, %r28;
	or.pred  	%p16, %p15, %p14;
	@%p16 bra 	$L__BB0_13;

	ld.global.f32 	%f23, [%rd4+-4];
	ld.const.f32 	%f24, [%rd14+4];
	fma.rn.f32 	%f44, %f24, %f23, %f44;
	bra.uni 	$L__BB0_13;

$L__BB0_12:
	ld.shared.f32 	%f25, [%r23+4];
	ld.const.f32 	%f26, [%rd14+4];
	fma.rn.f32 	%f44, %f26, %f25, %f44;

$L__BB0_13:
	or.b32  	%r54, %r2, %r67;
	and.b32  	%r55, %r54, -32;
	setp.eq.s32 	%p17, %r55, 0;
	@%p17 bra 	$L__BB0_16;

	setp.ge.s32 	%p18, %r64, %r29;
	or.b32  	%r56, %r3, %r64;
	setp.lt.s32 	%p19, %r56, 0;
	or.pred  	%p20, %p18, %p19;
	@%p20 bra 	$L__BB0_17;

	ld.global.f32 	%f27, [%rd4];
	ld.const.f32 	%f28, [%rd14+8];
	fma.rn.f32 	%f44, %f28, %f27, %f44;
	bra.uni 	$L__BB0_17;

$L__BB0_16:
	ld.shared.f32 	%f29, [%r23+8];
	ld.const.f32 	%f30, [%rd14+8];
	fma.rn.f32 	%f44, %f30, %f29, %f44;

$L__BB0_17:
	or.b32  	%r57, %r11, %r67;
	and.b32  	%r58, %r57, -32;
	setp.eq.s32 	%p21, %r58, 0;
	@%p21 bra 	$L__BB0_20;

	setp.ge.s32 	%p22, %r64, %r29;
	or.b32  	%r59, %r13, %r64;
	setp.lt.s32 	%p23, %r59, 0;
	or.pred  	%p24, %p22, %p23;
	setp.ge.s32 	%p25, %r13, %r28;
	or.pred  	%p26, %p25, %p24;
	@%p26 bra 	$L__BB0_21;

	ld.global.f32 	%f31, [%rd4+4];
	ld.const.f32 	%f32, [%rd14+12];
	fma.rn.f32 	%f44, %f32, %f31, %f44;
	bra.uni 	$L__BB0_21;

$L__BB0_20:
	ld.shared.f32 	%f33, [%r23+12];
	ld.const.f32 	%f34, [%rd14+12];
	fma.rn.f32 	%f44, %f34, %f33, %f44;

$L__BB0_21:
	or.b32  	%r60, %r12, %r67;
	and.b32  	%r61, %r60, -32;
	setp.eq.s32 	%p27, %r61, 0;
	@%p27 bra 	$L__BB0_24;

	setp.ge.s32 	%p28, %r64, %r29;
	or.b32  	%r62, %r14, %r64;
	setp.lt.s32 	%p29, %r62, 0;
	or.pred  	%p30, %p28, %p29;
	setp.ge.s32 	%p31, %r14, %r28;
	or.pred  	%p32, %p31, %p30;
	@%p32 bra 	$L__BB0_25;

	ld.global.f32 	%f35, [%rd4+8];
	ld.const.f32 	%f36, [%rd14+16];
	fma.rn.f32 	%f44, %f36, %f35, %f44;
	bra.uni 	$L__BB0_25;

$L__BB0_24:
	ld.shared.f32 	%f37, [%r23+16];
	ld.const.f32 	%f38, [%rd14+16];
	fma.rn.f32 	%f44, %f38, %f37, %f44;

$L__BB0_25:
	add.s32 	%r67, %r67, 1;
	add.s64 	%rd14, %rd14, 20;
	add.s32 	%r65, %r65, %r28;
	add.s32 	%r64, %r64, 1;
	add.s32 	%r66, %r66, 128;
	setp.ne.s32 	%p33, %r66, 640;
	@%p33 bra 	$L__BB0_5;

	mad.lo.s32 	%r63, %r5, %r28, %r3;
	mul.wide.s32 	%rd12, %r63, 4;
	add.s64 	%rd13, %rd2, %rd12;
	st.global.f32 	[%rd13], %f44;

$L__BB0_27:
	ret;

}



// ===== COMPILED SASS (sm_100) =====

	.target	sm_100

	.elftype	@"ET_EXEC"


//--------------------- .note.nv.tkinfo           --------------------------
	.section	.note.nv.tkinfo,"",@"SHT_NOTE"
	.sectionflags	@"SHF_NOTE_NV_TKINFO"
	.tkinfo
        /*0018*/ 	.word	0x00000002
        /*0030*/ 	.string	""
        /*0030*/ 	.string	"ptxas"
        /*0030*/ 	.string	"Cuda compilation tools, release 13.0, V13.0.88"
        /*0030*/ 	.string	"Build cuda_13.0.r13.0/compiler.36424714_0"
        /*0030*/ 	.string	"-arch sm_100 "



//--------------------- .note.nv.cuinfo           --------------------------
	.section	.note.nv.cuinfo,"",@"SHT_NOTE"
	.sectionflags	@"SHF_NOTE_NV_CUINFO"
        /*0018*/ 	.short	0x0002
        /*001a*/ 	.short	0x005a
        /*001c*/ 	.short	0x0082
	.zero		2


//--------------------- .nv.info                  --------------------------
	.section	.nv.info,"",@"SHT_CUDA_INFO"
	.align	4


	//----- nvinfo : EIATTR_REGCOUNT
	.align		4
        /*0000*/ 	.byte	0x04, 0x2f
        /*0002*/ 	.short	(.L_2 - .L_1)
	.align		4
.L_1:
        /*0004*/ 	.word	index@(_Z44convolution_cached_tiled_2D_const_mem_kernelPfS_ii)
        /*0008*/ 	.word	0x0000001e


	//----- nvinfo : EIATTR_FRAME_SIZE
	.align		4
.L_2:
        /*000c*/ 	.byte	0x04, 0x11
        /*000e*/ 	.short	(.L_4 - .L_3)
	.align		4
.L_3:
        /*0010*/ 	.word	index@(_Z44convolution_cached_tiled_2D_const_mem_kernelPfS_ii)
        /*0014*/ 	.word	0x00000000


	//----- nvinfo : EIATTR_MIN_STACK_SIZE
	.align		4
.L_4:
        /*0018*/ 	.byte	0x04, 0x12
        /*001a*/ 	.short	(.L_6 - .L_5)
	.align		4
.L_5:
        /*001c*/ 	.word	index@(_Z44convolution_cached_tiled_2D_const_mem_kernelPfS_ii)
        /*0020*/ 	.word	0x00000000
.L_6:


//--------------------- .nv.compat                --------------------------
	.section	.nv.compat,"",@"SHT_CUDA_COMPAT_INFO"
	.align	4
        /*0000*/ 	.byte	0x02, 0x09, 0x00, 0x00, 0x02, 0x02, 0x01, 0x00, 0x02, 0x05, 0x05, 0x00, 0x03, 0x07, 0x01, 0x01
        /*0010*/ 	.byte	0x02, 0x03, 0x00, 0x00, 0x02, 0x06, 0x01, 0x00, 0x04, 0x0b, 0x08, 0x00, 0x09, 0x00, 0x00, 0x00
        /*0020*/ 	.byte	0x00, 0x00, 0x00, 0x00


//--------------------- .nv.info._Z44convolution_cached_tiled_2D_const_mem_kernelPfS_ii --------------------------
	.section	.nv.info._Z44convolution_cached_tiled_2D_const_mem_kernelPfS_ii,"",@"SHT_CUDA_INFO"
	.sectionflags	@""
	.align	4


	//----- nvinfo : EIATTR_CUDA_API_VERSION
	.align		4
        /*0000*/ 	.byte	0x04, 0x37
        /*0002*/ 	.short	(.L_8 - .L_7)
.L_7:
        /*0004*/ 	.word	0x00000082


	//----- nvinfo : EIATTR_KPARAM_INFO
	.align		4
.L_8:
        /*0008*/ 	.byte	0x04, 0x17
        /*000a*/ 	.short	(.L_10 - .L_9)
.L_9:
        /*000c*/ 	.word	0x00000000
        /*0010*/ 	.short	0x0003
        /*0012*/ 	.short	0x0014
        /*0014*/ 	.byte	0x00, 0xf0, 0x11, 0x00


	//----- nvinfo : EIATTR_KPARAM_INFO
	.align		4
.L_10:
        /*0018*/ 	.byte	0x04, 0x17
        /*001a*/ 	.short	(.L_12 - .L_11)
.L_11:
        /*001c*/ 	.word	0x00000000
        /*0020*/ 	.short	0x0002
        /*0022*/ 	.short	0x0010
        /*0024*/ 	.byte	0x00, 0xf0, 0x11, 0x00


	//----- nvinfo : EIATTR_KPARAM_INFO
	.align		4
.L_12:
        /*0028*/ 	.byte	0x04, 0x17
        /*002a*/ 	.short	(.L_14 - .L_13)
.L_13:
        /*002c*/ 	.word	0x00000000
        /*0030*/ 	.short	0x0001
        /*0032*/ 	.short	0x0008
        /*0034*/ 	.byte	0x00, 0xf0, 0x21, 0x00


	//----- nvinfo : EIATTR_KPARAM_INFO
	.align		4
.L_14:
        /*0038*/ 	.byte	0x04, 0x17
        /*003a*/ 	.short	(.L_16 - .L_15)
.L_15:
        /*003c*/ 	.word	0x00000000
        /*0040*/ 	.short	0x0000
        /*0042*/ 	.short	0x0000
        /*0044*/ 	.byte	0x00, 0xf0, 0x21, 0x00


	//----- nvinfo : EIATTR_SPARSE_MMA_MASK
	.align		4
.L_16:
        /*0048*/ 	.byte	0x03, 0x50
        /*004a*/ 	.short	0x0000


	//----- nvinfo : EIATTR_MAXREG_COUNT
	.align		4
        /*004c*/ 	.byte	0x03, 0x1b
        /*004e*/ 	.short	0x00ff


	//----- nvinfo : EIATTR_NUM_BARRIERS
	.align		4
        /*0050*/ 	.byte	0x02, 0x4c
        /*0052*/ 	.byte	0x01
	.zero		1


	//----- nvinfo : EIATTR_MERCURY_ISA_VERSION
	.align		4
        /*0054*/ 	.byte	0x03, 0x5f
        /*0056*/ 	.short	0x0101


	//----- nvinfo : EIATTR_VRC_CTA_INIT_COUNT
	.align		4
        /*0058*/ 	.byte	0x02, 0x4a
	.zero		1
	.zero		1


	//----- nvinfo : EIATTR_EXIT_INSTR_OFFSETS
	.align		4
        /*005c*/ 	.byte	0x04, 0x1c
        /*005e*/ 	.short	(.L_18 - .L_17)


	//   ....[0]....
.L_17:
        /*0060*/ 	.word	0x00000170


	//   ....[1]....
        /*0064*/ 	.word	0x00001c70


	//----- nvinfo : EIATTR_CRS_STACK_SIZE
	.align		4
.L_18:
        /*0068*/ 	.byte	0x04, 0x1e
        /*006a*/ 	.short	(.L_20 - .L_19)
.L_19:
        /*006c*/ 	.word	0x00000000


	//----- nvinfo : EIATTR_CBANK_PARAM_SIZE
	.align		4
.L_20:
        /*0070*/ 	.byte	0x03, 0x19
        /*0072*/ 	.short	0x0018


	//----- nvinfo : EIATTR_PARAM_CBANK
	.align		4
        /*0074*/ 	.byte	0x04, 0x0a
        /*0076*/ 	.short	(.L_22 - .L_21)
	.align		4
.L_21:
        /*0078*/ 	.word	index@(.nv.constant0._Z44convolution_cached_tiled_2D_const_mem_kernelPfS_ii)
        /*007c*/ 	.short	0x0380
        /*007e*/ 	.short	0x0018


	//----- nvinfo : EIATTR_SW_WAR
	.align		4
.L_22:
        /*0080*/ 	.byte	0x04, 0x36
        /*0082*/ 	.short	(.L_24 - .L_23)
.L_23:
        /*0084*/ 	.word	0x00000008
.L_24:


//--------------------- .nv.callgraph             --------------------------
	.section	.nv.callgraph,"",@"SHT_CUDA_CALLGRAPH"
	.align	4
	.sectionentsize	8
	.align		4
        /*0000*/ 	.word	0x00000000
	.align		4
        /*0004*/ 	.word	0xffffffff
	.align		4
        /*0008*/ 	.word	0x00000000
	.align		4
        /*000c*/ 	.word	0xfffffffe
	.align		4
        /*0010*/ 	.word	0x00000000
	.align		4
        /*0014*/ 	.word	0xfffffffd
	.align		4
        /*0018*/ 	.word	0x00000000
	.align		4
        /*001c*/ 	.word	0xfffffffc


//--------------------- .nv.constant3             --------------------------
	.section	.nv.constant3,"a",@progbits
	.align	4
.nv.constant3:
	.type		F_c,@object
	.size		F_c,(.L_0 - F_c)
F_c:
	.zero		100
.L_0:


//--------------------- .text._Z44convolution_cached_tiled_2D_const_mem_kernelPfS_ii --------------------------
	.section	.text._Z44convolution_cached_tiled_2D_const_mem_kernelPfS_ii,"ax",@progbits
	.align	128
        .global         _Z44convolution_cached_tiled_2D_const_mem_kernelPfS_ii
        .type           _Z44convolution_cached_tiled_2D_const_mem_kernelPfS_ii,@function
        .size           _Z44convolution_cached_tiled_2D_const_mem_kernelPfS_ii,(.L_x_76 - _Z44convolution_cached_tiled_2D_const_mem_kernelPfS_ii)
        .other          _Z44convolution_cached_tiled_2D_const_mem_kernelPfS_ii,@"STO_CUDA_ENTRY STV_DEFAULT"
_Z44convolution_cached_tiled_2D_const_mem_kernelPfS_ii:
.text._Z44convolution_cached_tiled_2D_const_mem_kernelPfS_ii:
[----:B------:R-:W-:Y:S01]  /*0000*/  LDC R1, c[0x0][0x37c] ;  /* 0x0000df00ff017b82 */ /* 0x000fe20000000800 */
[----:B------:R-:W0:Y:S07]  /*0010*/  S2R R16, SR_CTAID.Y ;  /* 0x0000000000107919 */ /* 0x000e2e0000002600 */
[----:B------:R-:W1:Y:S01]  /*0020*/  LDC.64 R4, c[0x0][0x390] ;  /* 0x0000e400ff047b82 */ /* 0x000e620000000a00 */
[----:B------:R-:W2:Y:S01]  /*0030*/  LDCU.64 UR6, c[0x0][0x358] ;  /* 0x00006b00ff0677ac */ /* 0x000ea20008000a00 */
[----:B------:R-:W0:Y:S01]  /*0040*/  S2R R21, SR_TID.Y ;  /* 0x0000000000157919 */ /* 0x000e220000002200 */
[----:B------:R-:W3:Y:S01]  /*0050*/  S2R R0, SR_CTAID.X ;  /* 0x0000000000007919 */ /* 0x000ee20000002500 */
[----:B------:R-:W3:Y:S01]  /*0060*/  S2R R19, SR_TID.X ;  /* 0x0000000000137919 */ /* 0x000ee20000002100 */
[----:B0-----:R-:W-:-:S05]  /*0070*/  IMAD R16, R16, 0x20, R21 ;  /* 0x0000002010107824 */ /* 0x001fca00078e0215 */
[----:B-1----:R-:W-:Y:S01]  /*0080*/  ISETP.GE.AND P0, PT, R16, R5, PT ;  /* 0x000000051000720c */ /* 0x002fe20003f06270 */
[----:B---3--:R-:W-:-:S05]  /*0090*/  IMAD R17, R0, 0x20, R19 ;  /* 0x0000002000117824 */ /* 0x008fca00078e0213 */
[----:B------:R-:W-:-:S13]  /*00a0*/  ISETP.LT.AND P0, PT, R17, R4, !P0 ;  /* 0x000000041100720c */ /* 0x000fda0004701270 */
[----:B------:R-:W0:Y:S01]  /*00b0*/  @P0 LDC.64 R2, c[0x0][0x380] ;  /* 0x0000e000ff020b82 */ /* 0x000e220000000a00 */
[----:B------:R-:W-:-:S04]  /*00c0*/  @P0 IMAD R7, R16, R4, R17 ;  /* 0x0000000410070224 */ /* 0x000fc800078e0211 */
[----:B0-----:R-:W-:-:S06]  /*00d0*/  @P0 IMAD.WIDE R2, R7, 0x4, R2 ;  /* 0x0000000407020825 */ /* 0x001fcc00078e0202 */
[----:B--2---:R-:W2:Y:S01]  /*00e0*/  @P0 LDG.E R3, desc[UR6][R2.64] ;  /* 0x0000000602030981 */ /* 0x004ea2000c1e1900 */
[----:B------:R-:W0:Y:S01]  /*00f0*/  S2UR UR5, SR_CgaCtaId ;  /* 0x00000000000579c3 */ /* 0x000e220000008800 */
[----:B------:R-:W-:Y:S02]  /*0100*/  UMOV UR4, 0x400 ;  /* 0x0000040000047882 */ /* 0x000fe40000000000 */
[----:B0-----:R-:W-:-:S06]  /*0110*/  ULEA UR4, UR5, UR4, 0x18 ;  /* 0x0000000405047291 */ /* 0x001fcc000f8ec0ff */
[----:B------:R-:W-:-:S05]  /*0120*/  LEA R14, R21, UR4, 0x7 ;  /* 0x00000004150e7c11 */ /* 0x000fca000f8e38ff */
[----:B------:R-:W-:-:S05]  /*0130*/  IMAD R14, R19, 0x4, R14 ;  /* 0x00000004130e7824 */ /* 0x000fca00078e020e */
[----:B------:R0:W-:Y:S04]  /*0140*/  @!P0 STS [R14], RZ ;  /* 0x000000ff0e008388 */ /* 0x0001e80000000800 */
[----:B--2---:R0:W-:Y:S01]  /*0150*/  @P0 STS [R14], R3 ;  /* 0x000000030e000388 */ /* 0x0041e20000000800 */
[----:B------:R-:W-:Y:S06]  /*0160*/  BAR.SYNC.DEFER_BLOCKING 0x0 ;  /* 0x0000000000007b1d */ /* 0x000fec0000010000 */
[----:B------:R-:W-:Y:S05]  /*0170*/  @!P0 EXIT ;  /* 0x000000000000894d */ /* 0x000fea0003800000 */
[----:B0-----:R-:W0:Y:S01]  /*0180*/  LDC.64 R2, c[0x0][0x380] ;  /* 0x0000e000ff027b82 */ /* 0x001e220000000a00 */
[----:B------:R-:W-:Y:S01]  /*0190*/  VIADD R18, R19, 0xfffffffe ;  /* 0xfffffffe13127836 */ /* 0x000fe20000000000 */
[----:B------:R-:W-:Y:S01]  /*01a0*/  BSSY.RECONVERGENT B0, `(.L_x_0) ;  /* 0x000001c000007945 */ /* 0x000fe20003800200 */
[----:B------:R-:W-:Y:S02]  /*01b0*/  VIADD R23, R21, 0xfffffffe ;  /* 0xfffffffe15177836 */ /* 0x000fe40000000000 */
[----:B------:R-:W-:Y:S02]  /*01c0*/  VIADD R20, R16, 0xfffffffe ;  /* 0xfffffffe10147836 */ /* 0x000fe40000000000 */
[----:B------:R-:W-:Y:S01]  /*01d0*/  VIADD R15, R17, 0xfffffffe ;  /* 0xfffffffe110f7836 */ /* 0x000fe20000000000 */
[----:B------:R-:W-:Y:S01]  /*01e0*/  LOP3.LUT P0, RZ, R18, 0xffffffe0, R23, 0xc8, !PT ;  /* 0xffffffe012ff7812 */ /* 0x000fe2000780c817 */
[----:B------:R-:W-:Y:S02]  /*01f0*/  IMAD R25, R20, R4, R19 ;  /* 0x0000000414197224 */ /* 0x000fe400078e0213 */
[----:B------:R-:W-:-:S02]  /*0200*/  VIADD R13, R19, 0xffffffff ;  /* 0xffffffff130d7836 */ /* 0x000fc40000000000 */
[----:B------:R-:W-:Y:S02]  /*0210*/  IMAD R25, R0, 0x20, R25 ;  /* 0x0000002000197824 */ /* 0x000fe400078e0219 */
[----:B------:R-:W-:Y:S02]  /*0220*/  VIADD R12, R17, 0xffffffff ;  /* 0xffffffff110c7836 */ /* 0x000fe40000000000 */
[C---:B------:R-:W-:Y:S02]  /*0230*/  VIADD R10, R19.reuse, 0x1 ;  /* 0x00000001130a7836 */ /* 0x040fe40000000000 */
[----:B------:R-:W-:Y:S02]  /*0240*/  VIADD R8, R19, 0x2 ;  /* 0x0000000213087836 */ /* 0x000fe40000000000 */
[C---:B------:R-:W-:Y:S02]  /*0250*/  VIADD R11, R17.reuse, 0x1 ;  /* 0x00000001110b7836 */ /* 0x040fe40000000000 */
[----:B------:R-:W-:-:S02]  /*0260*/  VIADD R9, R17, 0x2 ;  /* 0x0000000211097836 */ /* 0x000fc40000000000 */
[----:B0-----:R-:W-:Y:S01]  /*0270*/  IMAD.WIDE R6, R25, 0x4, R2 ;  /* 0x0000000419067825 */ /* 0x001fe200078e0202 */
[----:B------:R-:W-:Y:S06]  /*0280*/  @!P0 BRA `(.L_x_1) ;  /* 0x0000000000288947 */ /* 0x000fec0003800000 */
[----:B------:R-:W-:-:S04]  /*0290*/  LOP3.LUT R0, R15, R20, RZ, 0xfc, !PT ;  /* 0x000000140f007212 */ /* 0x000fc800078efcff */
[----:B------:R-:W-:Y:S01]  /*02a0*/  ISETP.GE.AND P0, PT, R0, RZ, PT ;  /* 0x000000ff0000720c */ /* 0x000fe20003f06270 */
[----:B------:R-:W-:-:S03]  /*02b0*/  IMAD.MOV.U32 R0, RZ, RZ, RZ ;  /* 0x000000ffff007224 */ /* 0x000fc600078e00ff */
[----:B------:R-:W-:-:S04]  /*02c0*/  ISETP.GE.OR P0, PT, R20, R5, !P0 ;  /* 0x000000051400720c */ /* 0x000fc80004706670 */
[----:B------:R-:W-:-:S13]  /*02d0*/  ISETP.GE.OR P0, PT, R15, R4, P0 ;  /* 0x000000040f00720c */ /* 0x000fda0000706670 */
[----:B------:R-:W-:Y:S05]  /*02e0*/  @P0 BRA `(.L_x_2) ;  /* 0x00000000001c0947 */ /* 0x000fea0003800000 */
[----:B------:R-:W2:Y:S01]  /*02f0*/  LDG.E R0, desc[UR6][R6.64+-0x8] ;  /* 0xfffff80606007981 */ /* 0x000ea2000c1e1900 */
[----:B------:R-:W2:Y:S02]  /*0300*/  LDCU UR4, c[0x3][URZ] ;  /* 0x00c00000ff0477ac */ /* 0x000ea40008000800 */
[----:B--2---:R-:W-:Y:S01]  /*0310*/  FFMA R0, R0, UR4, RZ ;  /* 0x0000000400007c23 */ /* 0x004fe200080000ff */
[----:B------:R-:W-:Y:S06]  /*0320*/  BRA `(.L_x_2) ;  /* 0x00000000000c7947 */ /* 0x000fec0003800000 */
.L_x_1:
[----:B------:R-:W0:Y:S01]  /*0330*/  LDS R0, [R14+-0x108] ;  /* 0xfffef8000e007984 */ /* 0x000e220000000800 */
[----:B------:R-:W0:Y:S02]  /*0340*/  LDCU UR4, c[0x3][URZ] ;  /* 0x00c00000ff0477ac */ /* 0x000e240008000800 */
[----:B0-----:R-:W-:-:S07]  /*0350*/  FFMA R0, R0, UR4, RZ ;  /* 0x0000000400007c23 */ /* 0x001fce00080000ff */
.L_x_2:
[----:B------:R-:W-:Y:S05]  /*0360*/  BSYNC.RECONVERGENT B0 ;  /* 0x0000000000007941 */ /* 0x000fea0003800200 */
.L_x_0:
[----:B------:R-:W-:Y:S01]  /*0370*/  LOP3.LUT P0, RZ, R13, 0xffffffe0, R23, 0xc8, !PT ;  /* 0xffffffe00dff7812 */ /* 0x000fe2000780c817 */
[----:B------:R-:W-:-:S12]  /*0380*/  BSSY.RECONVERGENT B0, `(.L_x_3) ;  /* 0x000000e000007945 */ /* 0x000fd80003800200 */
[----:B------:R-:W-:Y:S05]  /*0390*/  @!P0 BRA `(.L_x_4) ;  /* 0x0000000000248947 */ /* 0x000fea0003800000 */
[----:B------:R-:W-:-:S04]  /*03a0*/  LOP3.LUT R22, R12, R20, RZ, 0xfc, !PT ;  /* 0x000000140c167212 */ /* 0x000fc800078efcff */
[----:B------:R-:W-:-:S04]  /*03b0*/  ISETP.GE.AND P0, PT, R22, RZ, PT ;  /* 0x000000ff1600720c */ /* 0x000fc80003f06270 */
[----:B------:R-:W-:-:S04]  /*03c0*/  ISETP.GE.OR P0, PT, R20, R5, !P0 ;  /* 0x000000051400720c */ /* 0x000fc80004706670 */
[----:B------:R-:W-:-:S13]  /*03d0*/  ISETP.GT.OR P0, PT, R17, R4, P0 ;  /* 0x000000041100720c */ /* 0x000fda0000704670 */
[----:B------:R-:W-:Y:S05]  /*03e0*/  @P0 BRA `(.L_x_5) ;  /* 0x00000000001c0947 */ /* 0x000fea0003800000 */
[----:B------:R-:W2:Y:S01]  /*03f0*/  LDG.E R27, desc[UR6][R6.64+-0x4] ;  /* 0xfffffc06061b7981 */ /* 0x000ea2000c1e1900 */
[----:B------:R-:W2:Y:S02]  /*0400*/  LDCU UR4, c[0x3][0x4] ;  /* 0x00c00080ff0477ac */ /* 0x000ea40008000800 */
[----:B--2---:R-:W-:Y:S01]  /*0410*/  FFMA R0, R27, UR4, R0 ;  /* 0x000000041b007c23 */ /* 0x004fe20008000000 */
[----:B------:R-:W-:Y:S06]  /*0420*/  BRA `(.L_x_5) ;  /* 0x00000000000c7947 */ /* 0x000fec0003800000 */
.L_x_4:
[----:B------:R-:W0:Y:S01]  /*0430*/  LDS R27, [R14+-0x104] ;  /* 0xfffefc000e1b7984 */ /* 0x000e220000000800 */
[----:B------:R-:W0:Y:S02]  /*0440*/  LDCU UR4, c[0x3][0x4] ;  /* 0x00c00080ff0477ac */ /* 0x000e240008000800 */
[----:B0-----:R-:W-:-:S07]  /*0450*/  FFMA R0, R27, UR4, R0 ;  /* 0x000000041b007c23 */ /* 0x001fce0008000000 */
.L_x_5:
[----:B------:R-:W-:Y:S05]  /*0460*/  BSYNC.RECONVERGENT B0 ;  /* 0x0000000000007941 */ /* 0x000fea0003800200 */
.L_x_3:
[----:B------:R-:W-:Y:S01]  /*0470*/  LOP3.LUT P0, RZ, R19, 0xffffffe0, R23, 0xc8, !PT ;  /* 0xffffffe013ff7812 */ /* 0x000fe2000780c817 */
[----:B------:R-:W-:-:S12]  /*0480*/  BSSY.RECONVERGENT B0, `(.L_x_6) ;  /* 0x000000d000007945 */ /* 0x000fd80003800200 */
[----:B------:R-:W-:Y:S05]  /*0490*/  @!P0 BRA `(.L_x_7) ;  /* 0x0000000000208947 */ /* 0x000fea0003800000 */
[----:B------:R-:W-:-:S04]  /*04a0*/  LOP3.LUT R22, R17, R20, RZ, 0xfc, !PT ;  /* 0x0000001411167212 */ /* 0x000fc800078efcff */
[----:B------:R-:W-:-:S04]  /*04b0*/  ISETP.GE.AND P0, PT, R22, RZ, PT ;  /* 0x000000ff1600720c */ /* 0x000fc80003f06270 */
[----:B------:R-:W-:-:S13]  /*04c0*/  ISETP.GE.OR P0, PT, R20, R5, !P0 ;  /* 0x000000051400720c */ /* 0x000fda0004706670 */
[----:B------:R-:W-:Y:S05]  /*04d0*/  @P0 BRA `(.L_x_8) ;  /* 0x00000000001c0947 */ /* 0x000fea0003800000 */
[----:B------:R-:W2:Y:S01]  /*04e0*/  LDG.E R27, desc[UR6][R6.64] ;  /* 0x00000006061b7981 */ /* 0x000ea2000c1e1900 */
[----:B------:R-:W2:Y:S02]  /*04f0*/  LDCU UR4, c[0x3][0x8] ;  /* 0x00c00100ff0477ac */ /* 0x000ea40008000800 */
[----:B--2---:R-:W-:Y:S01]  /*0500*/  FFMA R0, R27, UR4, R0 ;  /* 0x000000041b007c23 */ /* 0x004fe20008000000 */
[----:B------:R-:W-:Y:S06]  /*0510*/  BRA `(.L_x_8) ;  /* 0x00000000000c7947 */ /* 0x000fec0003800000 */
.L_x_7:
[----:B------:R-:W0:Y:S01]  /*0520*/  LDS R27, [R14+-0x100] ;  /* 0xffff00000e1b7984 */ /* 0x000e220000000800 */
[----:B------:R-:W0:Y:S02]  /*0530*/  LDCU UR4, c[0x3][0x8] ;  /* 0x00c00100ff0477ac */ /* 0x000e240008000800 */
[----:B0-----:R-:W-:-:S07]  /*0540*/  FFMA R0, R27, UR4, R0 ;  /* 0x000000041b007c23 */ /* 0x001fce0008000000 */
.L_x_8:
[----:B------:R-:W-:Y:S05]  /*0550*/  BSYNC.RECONVERGENT B0 ;  /* 0x0000000000007941 */ /* 0x000fea0003800200 */
.L_x_6:
[----:B------:R-:W-:Y:S01]  /*0560*/  LOP3.LUT P0, RZ, R10, 0xffffffe0, R23, 0xc8, !PT ;  /* 0xffffffe00aff7812 */ /* 0x000fe2000780c817 */
[----:B------:R-:W-:-:S12]  /*0570*/  BSSY.RECONVERGENT B0, `(.L_x_9) ;  /* 0x000000e000007945 */ /* 0x000fd80003800200 */
[----:B------:R-:W-:Y:S05]  /*0580*/  @!P0 BRA `(.L_x_10) ;  /* 0x0000000000248947 */ /* 0x000fea0003800000 */
[----:B------:R-:W-:-:S04]  /*0590*/  LOP3.LUT R22, R11, R20, RZ, 0xfc, !PT ;  /* 0x000000140b167212 */ /* 0x000fc800078efcff */
[----:B------:R-:W-:-:S04]  /*05a0*/  ISETP.GE.AND P0, PT, R22, RZ, PT ;  /* 0x000000ff1600720c */ /* 0x000fc80003f06270 */
[----:B------:R-:W-:-:S04]  /*05b0*/  ISETP.GE.OR P0, PT, R20, R5, !P0 ;  /* 0x000000051400720c */ /* 0x000fc80004706670 */
[----:B------:R-:W-:-:S13]  /*05c0*/  ISETP.GE.OR P0, PT, R11, R4, P0 ;  /* 0x000000040b00720c */ /* 0x000fda0000706670 */
[----:B------:R-:W-:Y:S05]  /*05d0*/  @P0 BRA `(.L_x_11) ;  /* 0x00000000001c0947 */ /* 0x000fea0003800000 */
[----:B------:R-:W2:Y:S01]  /*05e0*/  LDG.E R27, desc[UR6][R6.64+0x4] ;  /* 0x00000406061b7981 */ /* 0x000ea2000c1e1900 */
[----:B------:R-:W2:Y:S02]  /*05f0*/  LDCU UR4, c[0x3][0xc] ;  /* 0x00c00180ff0477ac */ /* 0x000ea40008000800 */
[----:B--2---:R-:W-:Y:S01]  /*0600*/  FFMA R0, R27, UR4, R0 ;  /* 0x000000041b007c23 */ /* 0x004fe20008000000 */
[----:B------:R-:W-:Y:S06]  /*0610*/  BRA `(.L_x_11) ;  /* 0x00000000000c7947 */ /* 0x000fec0003800000 */
.L_x_10:
[----:B------:R-:W0:Y:S01]  /*0620*/  LDS R27, [R14+-0xfc] ;  /* 0xffff04000e1b7984 */ /* 0x000e220000000800 */
[----:B------:R-:W0:Y:S02]  /*0630*/  LDCU UR4, c[0x3][0xc] ;  /* 0x00c00180ff0477ac */ /* 0x000e240008000800 */
[----:B0-----:R-:W-:-:S07]  /*0640*/  FFMA R0, R27, UR4, R0 ;  /* 0x000000041b007c23 */ /* 0x001fce0008000000 */
.L_x_11:
[----:B------:R-:W-:Y:S05]  /*0650*/  BSYNC.RECONVERGENT B0 ;  /* 0x0000000000007941 */ /* 0x000fea0003800200 */
.L_x_9:
        /* <DEDUP_REMOVED lines=12> */
.L_x_13:
[----:B------:R-:W0:Y:S01]  /*0720*/  LDS R7, [R14+-0xf8] ;  /* 0xffff08000e077984 */ /* 0x000e220000000800 */
[----:B------:R-:W0:Y:S02]  /*0730*/  LDCU UR4, c[0x3][0x10] ;  /* 0x00c00200ff0477ac */ /* 0x000e240008000800 */
[----:B0-----:R-:W-:-:S07]  /*0740*/  FFMA R0, R7, UR4, R0 ;  /* 0x0000000407007c23 */ /* 0x001fce0008000000 */
.L_x_14:
[----:B------:R-:W-:Y:S05]  /*0750*/  BSYNC.RECONVERGENT B0 ;  /* 0x0000000000007941 */ /* 0x000fea0003800200 */
.L_x_12:
[----:B------:R-:W-:Y:S01]  /*0760*/  VIADD R23, R21, 0xffffffff ;  /* 0xffffffff15177836 */ /* 0x000fe20000000000 */
[----:B------:R-:W-:Y:S01]  /*0770*/  IADD3 R25, PT, PT, R4, -0x2, R25 ;  /* 0xfffffffe04197810 */ /* 0x000fe20007ffe019 */
[----:B------:R-:W-:Y:S01]  /*0780*/  BSSY.RECONVERGENT B0, `(.L_x_15) ;  /* 0x0000012000007945 */ /* 0x000fe20003800200 */
[----:B------:R-:W-:Y:S02]  /*0790*/  VIADD R20, R16, 0xffffffff ;  /* 0xffffffff10147836 */ /* 0x000fe40000000000 */
[----:B------:R-:W-:Y:S01]  /*07a0*/  LOP3.LUT P0, RZ, R18, 0xffffffe0, R23, 0xc8, !PT ;  /* 0xffffffe012ff7812 */ /* 0x000fe2000780c817 */
[----:B------:R-:W-:-:S04]  /*07b0*/  VIADD R7, R25, 0x2 ;  /* 0x0000000219077836 */ /* 0x000fc80000000000 */
[----:B------:R-:W-:-:S08]  /*07c0*/  IMAD.WIDE R6, R7, 0x4, R2 ;  /* 0x0000000407067825 */ /* 0x000fd000078e0202 */
        /* <DEDUP_REMOVED lines=10> */
.L_x_16:
[----:B------:R-:W0:Y:S01]  /*0870*/  LDS R27, [R14+-0x88] ;  /* 0xffff78000e1b7984 */ /* 0x000e220000000800 */
[----:B------:R-:W0:Y:S02]  /*0880*/  LDCU UR4, c[0x3][0x14] ;  /* 0x00c00280ff0477ac */ /* 0x000e240008000800 */
[----:B0-----:R-:W-:-:S07]  /*0890*/  FFMA R0, R27, UR4, R0 ;  /* 0x000000041b007c23 */ /* 0x001fce0008000000 */
.L_x_17:
[----:B------:R-:W-:Y:S05]  /*08a0*/  BSYNC.RECONVERGENT B0 ;  /* 0x0000000000007941 */ /* 0x000fea0003800200 */
.L_x_15:
        /* <DEDUP_REMOVED lines=12> */
.L_x_19:
[----:B------:R-:W0:Y:S01]  /*0970*/  LDS R27, [R14+-0x84] ;  /* 0xffff7c000e1b7984 */ /* 0x000e220000000800 */
[----:B------:R-:W0:Y:S02]  /*0980*/  LDCU UR4, c[0x3][0x18] ;  /* 0x00c00300ff0477ac */ /* 0x000e240008000800 */
[----:B0-----:R-:W-:-:S07]  /*0990*/  FFMA R0, R27, UR4, R0 ;  /* 0x000000041b007c23 */ /* 0x001fce0008000000 */
.L_x_20:
[----:B------:R-:W-:Y:S05]  /*09a0*/  BSYNC.RECONVERGENT B0 ;  /* 0x0000000000007941 */ /* 0x000fea0003800200 */
.L_x_18:
        /* <DEDUP_REMOVED lines=11> */
.L_x_22:
[----:B------:R-:W0:Y:S01]  /*0a60*/  LDS R27, [R14+-0x80] ;  /* 0xffff80000e1b7984 */ /* 0x000e220000000800 */
[----:B------:R-:W0:Y:S02]  /*0a70*/  LDCU UR4, c[0x3][0x1c] ;  /* 0x00c00380ff0477ac */ /* 0x000e240008000800 */
[----:B0-----:R-:W-:-:S07]  /*0a80*/  FFMA R0, R27, UR4, R0 ;  /* 0x000000041b007c23 */ /* 0x001fce0008000000 */
.L_x_23:
[----:B------:R-:W-:Y:S05]  /*0a90*/  BSYNC.RECONVERGENT B0 ;  /* 0x0000000000007941 */ /* 0x000fea0003800200 */
.L_x_21:
        /* <DEDUP_REMOVED lines=12> */
.L_x_25:
[----:B------:R-:W0:Y:S01]  /*0b60*/  LDS R27, [R14+-0x7c] ;  /* 0xffff84000e1b7984 */ /* 0x000e220000000800 */
[----:B------:R-:W0:Y:S02]  /*0b70*/  LDCU UR4, c[0x3][0x20] ;  /* 0x00c00400ff0477ac */ /* 0x000e240008000800 */
[----:B0-----:R-:W-:-:S07]  /*0b80*/  FFMA R0, R27, UR4, R0 ;  /* 0x000000041b007c23 */ /* 0x001fce0008000000 */
.L_x_26:
[----:B------:R-:W-:Y:S05]  /*0b90*/  BSYNC.RECONVERGENT B0 ;  /* 0x0000000000007941 */ /* 0x000fea0003800200 */
.L_x_24:
        /* <DEDUP_REMOVED lines=12> */
.L_x_28:
[----:B------:R-:W0:Y:S01]  /*0c60*/  LDS R7, [R14+-0x78] ;  /* 0xffff88000e077984 */ /* 0x000e220000000800 */
[----:B------:R-:W0:Y:S02]  /*0c70*/  LDCU UR4, c[0x3][0x24] ;  /* 0x00c00480ff0477ac */ /* 0x000e240008000800 */
[----:B0-----:R-:W-:-:S07]  /*0c80*/  FFMA R0, R7, UR4, R0 ;  /* 0x0000000407007c23 */ /* 0x001fce0008000000 */
.L_x_29:
[----:B------:R-:W-:Y:S05]  /*0c90*/  BSYNC.RECONVERGENT B0 ;  /* 0x0000000000007941 */ /* 0x000fea0003800200 */
.L_x_27:
[----:B------:R-:W-:Y:S01]  /*0ca0*/  LOP3.LUT P0, RZ, R18, 0xffffffe0, R21, 0xc8, !PT ;  /* 0xffffffe012ff7812 */ /* 0x000fe2000780c815 */
[----:B------:R-:W-:Y:S01]  /*0cb0*/  IMAD.IADD R25, R25, 0x1, R4 ;  /* 0x0000000119197824 */ /* 0x000fe200078e0204 */
[----:B------:R-:W-:Y:S03]  /*0cc0*/  BSSY.RECONVERGENT B0, `(.L_x_30) ;  /* 0x0000010000007945 */ /* 0x000fe60003800200 */
[----:B------:R-:W-:-:S04]  /*0cd0*/  VIADD R7, R25, 0x2 ;  /* 0x0000000219077836 */ /* 0x000fc80000000000 */
[----:B------:R-:W-:-:S04]  /*0ce0*/  IMAD.WIDE R6, R7, 0x4, R2 ;  /* 0x0000000407067825 */ /* 0x000fc800078e0202 */
        /* <DEDUP_REMOVED lines=10> */
.L_x_31:
[----:B------:R-:W0:Y:S01]  /*0d90*/  LDS R23, [R14+-0x8] ;  /* 0xfffff8000e177984 */ /* 0x000e220000000800 */
[----:B------:R-:W0:Y:S02]  /*0da0*/  LDCU UR4, c[0x3][0x28] ;  /* 0x00c00500ff0477ac */ /* 0x000e240008000800 */
[----:B0-----:R-:W-:-:S07]  /*0db0*/  FFMA R0, R23, UR4, R0 ;  /* 0x0000000417007c23 */ /* 0x001fce0008000000 */
.L_x_32:
[----:B------:R-:W-:Y:S05]  /*0dc0*/  BSYNC.RECONVERGENT B0 ;  /* 0x0000000000007941 */ /* 0x000fea0003800200 */
.L_x_30:
        /* <DEDUP_REMOVED lines=12> */
.L_x_34:
[----:B------:R-:W0:Y:S01]  /*0e90*/  LDS R23, [R14+-0x4] ;  /* 0xfffffc000e177984 */ /* 0x000e220000000800 */
[----:B------:R-:W0:Y:S02]  /*0ea0*/  LDCU UR4, c[0x3][0x2c] ;  /* 0x00c00580ff0477ac */ /* 0x000e240008000800 */
[----:B0-----:R-:W-:-:S07]  /*0eb0*/  FFMA R0, R23, UR4, R0 ;  /* 0x0000000417007c23 */ /* 0x001fce0008000000 */
.L_x_35:
[----:B------:R-:W-:Y:S05]  /*0ec0*/  BSYNC.RECONVERGENT B0 ;  /* 0x0000000000007941 */ /* 0x000fea0003800200 */
.L_x_33:
        /* <DEDUP_REMOVED lines=11> */
.L_x_37:
[----:B------:R-:W0:Y:S01]  /*0f80*/  LDS R23, [R14] ;  /* 0x000000000e177984 */ /* 0x000e220000000800 */
[----:B------:R-:W0:Y:S02]  /*0f90*/  LDCU UR4, c[0x3][0x30] ;  /* 0x00c00600ff0477ac */ /* 0x000e240008000800 */
[----:B0-----:R-:W-:-:S07]  /*0fa0*/  FFMA R0, R23, UR4, R0 ;  /* 0x0000000417007c23 */ /* 0x001fce0008000000 */
.L_x_38:
[----:B------:R-:W-:Y:S05]  /*0fb0*/  BSYNC.RECONVERGENT B0 ;  /* 0x0000000000007941 */ /* 0x000fea0003800200 */
.L_x_36:
        /* <DEDUP_REMOVED lines=12> */
.L_x_40:
[----:B------:R-:W0:Y:S01]  /*1080*/  LDS R23, [R14+0x4] ;  /* 0x000004000e177984 */ /* 0x000e220000000800 */
[----:B------:R-:W0:Y:S02]  /*1090*/  LDCU UR4, c[0x3][0x34] ;  /* 0x00c00680ff0477ac */ /* 0x000e240008000800 */
[----:B0-----:R-:W-:-:S07]  /*10a0*/  FFMA R0, R23, UR4, R0 ;  /* 0x0000000417007c23 */ /* 0x001fce0008000000 */
.L_x_41:
[----:B------:R-:W-:Y:S05]  /*10b0*/  BSYNC.RECONVERGENT B0 ;  /* 0x0000000000007941 */ /* 0x000fea0003800200 */
.L_x_39:
        /* <DEDUP_REMOVED lines=12> */
.L_x_43:
[----:B------:R-:W0:Y:S01]  /*1180*/  LDS R7, [R14+0x8] ;  /* 0x000008000e077984 */ /* 0x000e220000000800 */
[----:B------:R-:W0:Y:S02]  /*1190*/  LDCU UR4, c[0x3][0x38] ;  /* 0x00c00700ff0477ac */ /* 0x000e240008000800 */
[----:B0-----:R-:W-:-:S07]  /*11a0*/  FFMA R0, R7, UR4, R0 ;  /* 0x0000000407007c23 */ /* 0x001fce0008000000 */
.L_x_44:
[----:B------:R-:W-:Y:S05]  /*11b0*/  BSYNC.RECONVERGENT B0 ;  /* 0x0000000000007941 */ /* 0x000fea0003800200 */
.L_x_42:
[----:B------:R-:W-:Y:S01]  /*11c0*/  VIADD R23, R21, 0x1 ;  /* 0x0000000115177836 */ /* 0x000fe20000000000 */
[----:B------:R-:W-:Y:S01]  /*11d0*/  BSSY.RECONVERGENT B0, `(.L_x_45) ;  /* 0x0000013000007945 */ /* 0x000fe20003800200 */
[----:B------:R-:W-:Y:S02]  /*11e0*/  IMAD.IADD R25, R25, 0x1, R4 ;  /* 0x0000000119197824 */ /* 0x000fe400078e0204 */
[----:B------:R-:W-:Y:S01]  /*11f0*/  VIADD R20, R16, 0x1 ;  /* 0x0000000110147836 */ /* 0x000fe20000000000 */
        /* <DEDUP_REMOVED lines=13> */
.L_x_46:
[----:B------:R-:W0:Y:S01]  /*12d0*/  LDS R27, [R14+0x78] ;  /* 0x000078000e1b7984 */ /* 0x000e220000000800 */
[----:B------:R-:W0:Y:S02]  /*12e0*/  LDCU UR4, c[0x3][0x3c] ;  /* 0x00c00780ff0477ac */ /* 0x000e240008000800 */
[----:B0-----:R-:W-:-:S07]  /*12f0*/  FFMA R0, R27, UR4, R0 ;  /* 0x000000041b007c23 */ /* 0x001fce0008000000 */
.L_x_47:
[----:B------:R-:W-:Y:S05]  /*1300*/  BSYNC.RECONVERGENT B0 ;  /* 0x0000000000007941 */ /* 0x000fea0003800200 */
.L_x_45:
        /* <DEDUP_REMOVED lines=12> */
.L_x_49:
[----:B------:R-:W0:Y:S01]  /*13d0*/  LDS R27, [R14+0x7c] ;  /* 0x00007c000e1b7984 */ /* 0x000e220000000800 */
[----:B------:R-:W0:Y:S02]  /*13e0*/  LDCU UR4, c[0x3][0x40] ;  /* 0x00c00800ff0477ac */ /* 0x000e240008000800 */
[----:B0-----:R-:W-:-:S07]  /*13f0*/  FFMA R0, R27, UR4, R0 ;  /* 0x000000041b007c23 */ /* 0x001fce0008000000 */
.L_x_50:
[----:B------:R-:W-:Y:S05]  /*1400*/  BSYNC.RECONVERGENT B0 ;  /* 0x0000000000007941 */ /* 0x000fea0003800200 */
.L_x_48:
        /* <DEDUP_REMOVED lines=11> */
.L_x_52:
[----:B------:R-:W0:Y:S01]  /*14c0*/  LDS R27, [R14+0x80] ;  /* 0x000080000e1b7984 */ /* 0x000e220000000800 */
[----:B------:R-:W0:Y:S02]  /*14d0*/  LDCU UR4, c[0x3][0x44] ;  /* 0x00c00880ff0477ac */ /* 0x000e240008000800 */
[----:B0-----:R-:W-:-:S07]  /*14e0*/  FFMA R0, R27, UR4, R0 ;  /* 0x000000041b007c23 */ /* 0x001fce0008000000 */
.L_x_53:
[----:B------:R-:W-:Y:S05]  /*14f0*/  BSYNC.RECONVERGENT B0 ;  /* 0x0000000000007941 */ /* 0x000fea0003800200 */
.L_x_51:
        /* <DEDUP_REMOVED lines=12> */
.L_x_55:
[----:B------:R-:W0:Y:S01]  /*15c0*/  LDS R27, [R14+0x84] ;  /* 0x000084000e1b7984 */ /* 0x000e220000000800 */
[----:B------:R-:W0:Y:S02]  /*15d0*/  LDCU UR4, c[0x3][0x48] ;  /* 0x00c00900ff0477ac */ /* 0x000e240008000800 */
[----:B0-----:R-:W-:-:S07]  /*15e0*/  FFMA R0, R27, UR4, R0 ;  /* 0x000000041b007c23 */ /* 0x001fce0008000000 */
.L_x_56:
[----:B------:R-:W-:Y:S05]  /*15f0*/  BSYNC.RECONVERGENT B0 ;  /* 0x0000000000007941 */ /* 0x000fea0003800200 */
.L_x_54:
        /* <DEDUP_REMOVED lines=12> */
.L_x_58:
[----:B------:R-:W0:Y:S01]  /*16c0*/  LDS R7, [R14+0x88] ;  /* 0x000088000e077984 */ /* 0x000e220000000800 */
[----:B------:R-:W0:Y:S02]  /*16d0*/  LDCU UR4, c[0x3][0x4c] ;  /* 0x00c00980ff0477ac */ /* 0x000e240008000800 */
[----:B0-----:R-:W-:-:S07]  /*16e0*/  FFMA R0, R7, UR4, R0 ;  /* 0x0000000407007c23 */ /* 0x001fce0008000000 */
.L_x_59:
[----:B------:R-:W-:Y:S05]  /*16f0*/  BSYNC.RECONVERGENT B0 ;  /* 0x0000000000007941 */ /* 0x000fea0003800200 */
.L_x_57:
[----:B------:R-:W-:Y:S01]  /*1700*/  VIADD R21, R21, 0x2 ;  /* 0x0000000215157836 */ /* 0x000fe20000000000 */
[----:B------:R-:W-:Y:S01]  /*1710*/  IADD3.X R25, PT, PT, R25, R4, RZ, PT, PT ;  /* 0x0000000419197210 */ /* 0x000fe20003fee4ff */
[----:B------:R-:W-:Y:S01]  /*1720*/  BSSY.RECONVERGENT B0, `(.L_x_60) ;  /* 0x0000011000007945 */ /* 0x000fe20003800200 */
[----:B------:R-:W-:Y:S02]  /*1730*/  VIADD R6, R16, 0x2 ;  /* 0x0000000210067836 */ /* 0x000fe40000000000 */
[----:B------:R-:W-:Y:S01]  /*1740*/  LOP3.LUT P0, RZ, R18, 0xffffffe0, R21, 0xc8, !PT ;  /* 0xffffffe012ff7812 */ /* 0x000fe2000780c815 */
[----:B------:R-:W-:-:S12]  /*1750*/  IMAD.WIDE R2, R25, 0x4, R2 ;  /* 0x0000000419027825 */ /* 0x000fd800078e0202 */
        /* <DEDUP_REMOVED lines=10> */
.L_x_61:
[----:B------:R-:W0:Y:S01]  /*1800*/  LDS R7, [R14+0xf8] ;  /* 0x0000f8000e077984 */ /* 0x000e220000000800 */
[----:B------:R-:W0:Y:S02]  /*1810*/  LDCU UR4, c[0x3][0x50] ;  /* 0x00c00a00ff0477ac */ /* 0x000e240008000800 */
[----:B0-----:R-:W-:-:S07]  /*1820*/  FFMA R0, R7, UR4, R0 ;  /* 0x0000000407007c23 */ /* 0x001fce0008000000 */
.L_x_62:
[----:B------:R-:W-:Y:S05]  /*1830*/  BSYNC.RECONVERGENT B0 ;  /* 0x0000000000007941 */ /* 0x000fea0003800200 */
.L_x_60:
        /* <DEDUP_REMOVED lines=12> */
.L_x_64:
[----:B------:R-:W0:Y:S01]  /*1900*/  LDS R7, [R14+0xfc] ;  /* 0x0000fc000e077984 */ /* 0x000e220000000800 */
[----:B------:R-:W0:Y:S02]  /*1910*/  LDCU UR4, c[0x3][0x54] ;  /* 0x00c00a80ff0477ac */ /* 0x000e240008000800 */
[----:B0-----:R-:W-:-:S07]  /*1920*/  FFMA R0, R7, UR4, R0 ;  /* 0x0000000407007c23 */ /* 0x001fce0008000000 */
.L_x_65:
[----:B------:R-:W-:Y:S05]  /*1930*/  BSYNC.RECONVERGENT B0 ;  /* 0x0000000000007941 */ /* 0x000fea0003800200 */
.L_x_63:
        /* <DEDUP_REMOVED lines=11> */
.L_x_67:
[----:B------:R-:W0:Y:S01]  /*19f0*/  LDS R7, [R14+0x100] ;  /* 0x000100000e077984 */ /* 0x000e220000000800 */
[----:B------:R-:W0:Y:S02]  /*1a00*/  LDCU UR4, c[0x3][0x58] ;  /* 0x00c00b00ff0477ac */ /* 0x000e240008000800 */
[----:B0-----:R-:W-:-:S07]  /*1a10*/  FFMA R0, R7, UR4, R0 ;  /* 0x0000000407007c23 */ /* 0x001fce0008000000 */
.L_x_68:
[----:B------:R-:W-:Y:S05]  /*1a20*/  BSYNC.RECONVERGENT B0 ;  /* 0x0000000000007941 */ /* 0x000fea0003800200 */
.L_x_66:
        /* <DEDUP_REMOVED lines=12> */
.L_x_70:
[----:B------:R-:W0:Y:S01]  /*1af0*/  LDS R7, [R14+0x104] ;  /* 0x000104000e077984 */ /* 0x000e220000000800 */
[----:B------:R-:W0:Y:S02]  /*1b00*/  LDCU UR4, c[0x3][0x5c] ;  /* 0x00c00b80ff0477ac */ /* 0x000e240008000800 */
[----:B0-----:R-:W-:-:S07]  /*1b10*/  FFMA R0, R7, UR4, R0 ;  /* 0x0000000407007c23 */ /* 0x001fce0008000000 */
.L_x_71:
[----:B------:R-:W-:Y:S05]  /*1b20*/  BSYNC.RECONVERGENT B0 ;  /* 0x0000000000007941 */ /* 0x000fea0003800200 */
.L_x_69:
        /* <DEDUP_REMOVED lines=12> */
.L_x_73:
[----:B------:R-:W0:Y:S01]  /*1bf0*/  LDS R3, [R14+0x108] ;  /* 0x000108000e037984 */ /* 0x000e220000000800 */
[----:B------:R-:W0:Y:S02]  /*1c00*/  LDCU UR4, c[0x3][0x60] ;  /* 0x00c00c00ff0477ac */ /* 0x000e240008000800 */
[----:B0-----:R-:W-:-:S07]  /*1c10*/  FFMA R0, R3, UR4, R0 ;  /* 0x0000000403007c23 */ /* 0x001fce0008000000 */
.L_x_74:
[----:B------:R-:W-:Y:S05]  /*1c20*/  BSYNC.RECONVERGENT B0 ;  /* 0x0000000000007941 */ /* 0x000fea0003800200 */
.L_x_72:
[----:B------:R-:W0:Y:S01]  /*1c30*/  LDC.64 R2, c[0x0][0x388] ;  /* 0x0000e200ff027b82 */ /* 0x000e220000000a00 */
[----:B------:R-:W-:-:S04]  /*1c40*/  IMAD R17, R16, R4, R17 ;  /* 0x0000000410117224 */ /* 0x000fc800078e0211 */
[----:B0-----:R-:W-:-:S05]  /*1c50*/  IMAD.WIDE R2, R17, 0x4, R2 ;  /* 0x0000000411027825 */ /* 0x001fca00078e0202 */
[----:B------:R-:W-:Y:S01]  /*1c60*/  STG.E desc[UR6][R2.64], R0 ;  /* 0x0000000002007986 */ /* 0x000fe2000c101906 */
[----:B------:R-:W-:Y:S05]  /*1c70*/  EXIT ;  /* 0x000000000000794d */ /* 0x000fea0003800000 */
.L_x_75:
[----:B------:R-:W-:-:S00]  /*1c80*/  BRA `(.L_x_75) ;  /* 0xfffffffc00fc7947 */ /* 0x000fc0000383ffff */
[----:B------:R-:W-:-:S00]  /*1c90*/  NOP ;  /* 0x0000000000007918 */ /* 0x000fc00000000000 */
        /* <DEDUP_REMOVED lines=14> */
.L_x_76:


//--------------------- .nv.shared._Z44convolution_cached_tiled_2D_const_mem_kernelPfS_ii --------------------------
	.section	.nv.shared._Z44convolution_cached_tiled_2D_const_mem_kernelPfS_ii,"aw",@nobits
	.sectionflags	@""
	.align	4
.nv.shared._Z44convolution_cached_tiled_2D_const_mem_kernelPfS_ii:
	.zero		5120


//--------------------- .nv.shared.reserved.0     --------------------------
	.section	.nv.shared.reserved.0,"aw",@nobits
	.weak		__nv_reservedSMEM_offset_0_alias
	.size		__nv_reservedSMEM_offset_0_alias, 0, 64
	.other		__nv_reservedSMEM_offset_0_alias,@"STO_CUDA_RESERVED_SHARED STV_DEFAULT"
__nv_reservedSMEM_offset_0_alias:
	.zero		0
	.zero		64


//--------------------- .nv.constant0._Z44convolution_cached_tiled_2D_const_mem_kernelPfS_ii --------------------------
	.section	.nv.constant0._Z44convolution_cached_tiled_2D_const_mem_kernelPfS_ii,"a",@progbits
	.sectionflags	@""
	.align	4
.nv.constant0._Z44convolution_cached_tiled_2D_const_mem_kernelPfS_ii:
	.zero		920


//--------------------- SYMBOLS --------------------------

	.type		.nv.reservedSmem.offset0,@object
	.size		.nv.reservedSmem.offset0,0x4
	.type		.nv.reservedSmem.cap,@object
	.size		.nv.reservedSmem.cap,0x4
